//
// Generated by NVIDIA NVVM Compiler
//
// Compiler Build ID: CL-36424714
// Cuda compilation tools, release 13.0, V13.0.88
// Based on NVVM 20.0.0
//

.version 9.0
.target sm_100
.address_size 64

	// .globl	_Z13life3d_kerneliPcS_

.visible .entry _Z13life3d_kerneliPcS_(
	.param .u32 _Z13life3d_kerneliPcS__param_0,
	.param .u64 .ptr .align 1 _Z13life3d_kerneliPcS__param_1,
	.param .u64 .ptr .align 1 _Z13life3d_kerneliPcS__param_2
)
{
	.reg .pred 	%p<10>;
	.reg .b16 	%rs<4>;
	.reg .b32 	%r<84>;
	.reg .b64 	%rd<31>;

	ld.param.u32 	%r26, [_Z13life3d_kerneliPcS__param_0];
	ld.param.u64 	%rd3, [_Z13life3d_kerneliPcS__param_1];
	ld.param.u64 	%rd4, [_Z13life3d_kerneliPcS__param_2];
	cvta.to.global.u64 	%rd1, %rd4;
	cvta.to.global.u64 	%rd2, %rd3;
	mov.u32 	%r27, %ctaid.x;
	mov.u32 	%r28, %ntid.x;
	mul.lo.s32 	%r1, %r27, %r28;
	mov.u32 	%r2, %tid.x;
	add.s32 	%r3, %r1, %r2;
	mov.u32 	%r29, %ctaid.y;
	mov.u32 	%r30, %ntid.y;
	mov.u32 	%r31, %tid.y;
	mad.lo.s32 	%r32, %r29, %r30, %r31;
	mov.u32 	%r33, %ctaid.z;
	mov.u32 	%r34, %ntid.z;
	mov.u32 	%r35, %tid.z;
	mad.lo.s32 	%r5, %r33, %r34, %r35;
	max.s32 	%r36, %r3, %r32;
	max.s32 	%r37, %r5, %r36;
	setp.ge.s32 	%p1, %r37, %r26;
	@%p1 bra 	$L__BB0_10;
	add.s32 	%r40, %r26, %r32;
	add.s32 	%r41, %r26, %r5;
	add.s32 	%r42, %r40, -1;
	rem.s32 	%r6, %r42, %r26;
	add.s32 	%r43, %r41, -1;
	rem.s32 	%r7, %r43, %r26;
	rem.s32 	%r8, %r41, %r26;
	add.s32 	%r44, %r41, 1;
	rem.s32 	%r9, %r44, %r26;
	rem.s32 	%r10, %r40, %r26;
	add.s32 	%r45, %r40, 1;
	rem.s32 	%r11, %r45, %r26;
	add.s32 	%r46, %r2, %r26;
	add.s32 	%r80, %r46, %r1;
	mov.b32 	%r82, 0;
	mov.b32 	%r81, -3;
$L__BB0_2:
	add.s32 	%r47, %r80, -1;
	rem.s32 	%r48, %r47, %r26;
	mul.lo.s32 	%r16, %r48, %r26;
	add.s32 	%r49, %r16, %r6;
	mul.lo.s32 	%r50, %r49, %r26;
	add.s32 	%r51, %r50, %r7;
	cvt.s64.s32 	%rd5, %r51;
	add.s64 	%rd6, %rd2, %rd5;
	ld.global.s8 	%r52, [%rd6];
	add.s32 	%r53, %r82, %r52;
	add.s32 	%r54, %r50, %r8;
	cvt.s64.s32 	%rd7, %r54;
	add.s64 	%rd8, %rd2, %rd7;
	ld.global.s8 	%r55, [%rd8];
	add.s32 	%r56, %r53, %r55;
	add.s32 	%r57, %r50, %r9;
	cvt.s64.s32 	%rd9, %r57;
	add.s64 	%rd10, %rd2, %rd9;
	ld.global.s8 	%r58, [%rd10];
	add.s32 	%r59, %r56, %r58;
	add.s32 	%r60, %r16, %r10;
	mul.lo.s32 	%r17, %r60, %r26;
	add.s32 	%r61, %r17, %r7;
	cvt.s64.s32 	%rd11, %r61;
	add.s64 	%rd12, %rd2, %rd11;
	ld.global.s8 	%r62, [%rd12];
	add.s32 	%r83, %r59, %r62;
	setp.eq.s32 	%p2, %r81, -2;
	@%p2 bra 	$L__BB0_4;
	add.s32 	%r63, %r17, %r8;
	cvt.s64.s32 	%rd13, %r63;
	add.s64 	%rd14, %rd2, %rd13;
	ld.global.s8 	%r64, [%rd14];
	add.s32 	%r83, %r83, %r64;
$L__BB0_4:
	add.s32 	%r65, %r17, %r9;
	cvt.s64.s32 	%rd15, %r65;
	add.s64 	%rd16, %rd2, %rd15;
	ld.global.s8 	%r66, [%rd16];
	add.s32 	%r67, %r83, %r66;
	add.s32 	%r68, %r16, %r11;
	mul.lo.s32 	%r69, %r68, %r26;
	add.s32 	%r70, %r69, %r7;
	cvt.s64.s32 	%rd17, %r70;
	add.s64 	%rd18, %rd2, %rd17;
	ld.global.s8 	%r71, [%rd18];
	add.s32 	%r72, %r67, %r71;
	add.s32 	%r73, %r69, %r8;
	cvt.s64.s32 	%rd19, %r73;
	add.s64 	%rd20, %rd2, %rd19;
	ld.global.s8 	%r74, [%rd20];
	add.s32 	%r75, %r72, %r74;
	add.s32 	%r76, %r69, %r9;
	cvt.s64.s32 	%rd21, %r76;
	add.s64 	%rd22, %rd2, %rd21;
	ld.global.s8 	%r77, [%rd22];
	add.s32 	%r82, %r75, %r77;
	add.s32 	%r81, %r81, 1;
	add.s32 	%r80, %r80, 1;
	setp.ne.s32 	%p3, %r81, 0;
	@%p3 bra 	$L__BB0_2;
	mad.lo.s32 	%r78, %r26, %r3, %r32;
	mad.lo.s32 	%r24, %r78, %r26, %r5;
	cvt.s64.s32 	%rd23, %r24;
	add.s64 	%rd24, %rd2, %rd23;
	ld.global.u8 	%rs1, [%rd24];
	setp.eq.s16 	%p4, %rs1, 0;
	add.s32 	%r79, %r82, -8;
	setp.gt.u32 	%p5, %r79, -4;
	or.pred  	%p6, %p4, %p5;
	@%p6 bra 	$L__BB0_7;
	add.s64 	%rd30, %rd1, %rd23;
	mov.b16 	%rs3, 0;
	st.global.u8 	[%rd30], %rs3;
	bra.uni 	$L__BB0_10;
$L__BB0_7:
	setp.ne.s16 	%p7, %rs1, 0;
	setp.ne.s32 	%p8, %r82, 6;
	or.pred  	%p9, %p7, %p8;
	@%p9 bra 	$L__BB0_9;
	add.s64 	%rd28, %rd1, %rd23;
	mov.b16 	%rs2, 1;
	st.global.u8 	[%rd28], %rs2;
	bra.uni 	$L__BB0_10;
$L__BB0_9:
	add.s64 	%rd26, %rd1, %rd23;
	st.global.u8 	[%rd26], %rs1;
$L__BB0_10:
	ret;

}


// ===== COMPILED SASS (sm_100) =====

	.target	sm_100

	.elftype	@"ET_EXEC"


//--------------------- .note.nv.tkinfo           --------------------------
	.section	.note.nv.tkinfo,"",@"SHT_NOTE"
	.sectionflags	@"SHF_NOTE_NV_TKINFO"
	.tkinfo
        /*0018*/ 	.word	0x00000002
        /*0030*/ 	.string	""
        /*0030*/ 	.string	"ptxas"
        /*0030*/ 	.string	"Cuda compilation tools, release 13.0, V13.0.88"
        /*0030*/ 	.string	"Build cuda_13.0.r13.0/compiler.36424714_0"
        /*0030*/ 	.string	"-arch sm_100 -m 64 "



//--------------------- .note.nv.cuinfo           --------------------------
	.section	.note.nv.cuinfo,"",@"SHT_NOTE"
	.sectionflags	@"SHF_NOTE_NV_CUINFO"
        /*0018*/ 	.short	0x0002
        /*001a*/ 	.short	0x0064
        /*001c*/ 	.short	0x0082
	.zero		2


//--------------------- .nv.info                  --------------------------
	.section	.nv.info,"",@"SHT_CUDA_INFO"
	.align	4


	//----- nvinfo : EIATTR_REGCOUNT
	.align		4
        /*0000*/ 	.byte	0x04, 0x2f
        /*0002*/ 	.short	(.L_1 - .L_0)
	.align		4
.L_0:
        /*0004*/ 	.word	index@(_Z13life3d_kerneliPcS_)
        /*0008*/ 	.word	0x00000020


	//----- nvinfo : EIATTR_FRAME_SIZE
	.align		4
.L_1:
        /*000c*/ 	.byte	0x04, 0x11
        /*000e*/ 	.short	(.L_3 - .L_2)
	.align		4
.L_2:
        /*0010*/ 	.word	index@(_Z13life3d_kerneliPcS_)
        /*0014*/ 	.word	0x00000000


	//----- nvinfo : EIATTR_MIN_STACK_SIZE
	.align		4
.L_3:
        /*0018*/ 	.byte	0x04, 0x12
        /*001a*/ 	.short	(.L_5 - .L_4)
	.align		4
.L_4:
        /*001c*/ 	.word	index@(_Z13life3d_kerneliPcS_)
        /*0020*/ 	.word	0x00000000
.L_5:


//--------------------- .nv.compat                --------------------------
	.section	.nv.compat,"",@"SHT_CUDA_COMPAT_INFO"
	.align	4
        /*0000*/ 	.byte	0x02, 0x09, 0x00, 0x00, 0x02, 0x02, 0x01, 0x00, 0x02, 0x05, 0x05, 0x00, 0x03, 0x07, 0x01, 0x01
        /*0010*/ 	.byte	0x02, 0x03, 0x00, 0x00, 0x02, 0x06, 0x01, 0x00, 0x04, 0x0b, 0x08, 0x00, 0x09, 0x00, 0x00, 0x00
        /*0020*/ 	.byte	0x00, 0x00, 0x00, 0x00


//--------------------- .nv.info._Z13life3d_kerneliPcS_ --------------------------
	.section	.nv.info._Z13life3d_kerneliPcS_,"",@"SHT_CUDA_INFO"
	.sectionflags	@""
	.align	4


	//----- nvinfo : EIATTR_CUDA_API_VERSION
	.align		4
        /*0000*/ 	.byte	0x04, 0x37
        /*0002*/ 	.short	(.L_7 - .L_6)
.L_6:
        /*0004*/ 	.word	0x00000082


	//----- nvinfo : EIATTR_KPARAM_INFO
	.align		4
.L_7:
        /*0008*/ 	.byte	0x04, 0x17
        /*000a*/ 	.short	(.L_9 - .L_8)
.L_8:
        /*000c*/ 	.word	0x00000000
        /*0010*/ 	.short	0x0002
        /*0012*/ 	.short	0x0010
        /*0014*/ 	.byte	0x00, 0xf5, 0x21, 0x00


	//----- nvinfo : EIATTR_KPARAM_INFO
	.align		4
.L_9:
        /*0018*/ 	.byte	0x04, 0x17
        /*001a*/ 	.short	(.L_11 - .L_10)
.L_10:
        /*001c*/ 	.word	0x00000000
        /*0020*/ 	.short	0x0001
        /*0022*/ 	.short	0x0008
        /*0024*/ 	.byte	0x00, 0xf5, 0x21, 0x00


	//----- nvinfo : EIATTR_KPARAM_INFO
	.align		4
.L_11:
        /*0028*/ 	.byte	0x04, 0x17
        /*002a*/ 	.short	(.L_13 - .L_12)
.L_12:
        /*002c*/ 	.word	0x00000000
        /*0030*/ 	.short	0x0000
        /*0032*/ 	.short	0x0000
        /*0034*/ 	.byte	0x00, 0xf0, 0x11, 0x00


	//----- nvinfo : EIATTR_SPARSE_MMA_MASK
	.align		4
.L_13:
        /*0038*/ 	.byte	0x03, 0x50
        /*003a*/ 	.short	0x0000


	//----- nvinfo : EIATTR_MAXREG_COUNT
	.align		4
        /*003c*/ 	.byte	0x03, 0x1b
        /*003e*/ 	.short	0x00ff


	//----- nvinfo : EIATTR_MERCURY_ISA_VERSION
	.align		4
        /*0040*/ 	.byte	0x03, 0x5f
        /*0042*/ 	.short	0x0101


	//----- nvinfo : EIATTR_VRC_CTA_INIT_COUNT
	.align		4
        /*0044*/ 	.byte	0x02, 0x4a
	.zero		1
	.zero		1


	//----- nvinfo : EIATTR_EXIT_INSTR_OFFSETS
	.align		4
        /*0048*/ 	.byte	0x04, 0x1c
        /*004a*/ 	.short	(.L_15 - .L_14)


	//   ....[0]....
.L_14:
        /*004c*/ 	.word	0x00000110


	//   ....[1]....
        /*0050*/ 	.word	0x000011d0


	//   ....[2]....
        /*0054*/ 	.word	0x00001250


	//   ....[3]....
        /*0058*/ 	.word	0x000012a0


	//----- nvinfo : EIATTR_CBANK_PARAM_SIZE
	.align		4
.L_15:
        /*005c*/ 	.byte	0x03, 0x19
        /*005e*/ 	.short	0x0018


	//----- nvinfo : EIATTR_PARAM_CBANK
	.align		4
        /*0060*/ 	.byte	0x04, 0x0a
        /*0062*/ 	.short	(.L_17 - .L_16)
	.align		4
.L_16:
        /*0064*/ 	.word	index@(.nv.constant0._Z13life3d_kerneliPcS_)
        /*0068*/ 	.short	0x0380
        /*006a*/ 	.short	0x0018


	//----- nvinfo : EIATTR_SW_WAR
	.align		4
.L_17:
        /*006c*/ 	.byte	0x04, 0x36
        /*006e*/ 	.short	(.L_19 - .L_18)
.L_18:
        /*0070*/ 	.word	0x00000008
.L_19:


//--------------------- .nv.callgraph             --------------------------
	.section	.nv.callgraph,"",@"SHT_CUDA_CALLGRAPH"
	.align	4
	.sectionentsize	8
	.align		4
        /*0000*/ 	.word	0x00000000
	.align		4
        /*0004*/ 	.word	0xffffffff
	.align		4
        /*0008*/ 	.word	0x00000000
	.align		4
        /*000c*/ 	.word	0xfffffffe
	.align		4
        /*0010*/ 	.word	0x00000000
	.align		4
        /*0014*/ 	.word	0xfffffffd
	.align		4
        /*0018*/ 	.word	0x00000000
	.align		4
        /*001c*/ 	.word	0xfffffffc


//--------------------- .text._Z13life3d_kerneliPcS_ --------------------------
	.section	.text._Z13life3d_kerneliPcS_,"ax",@progbits
	.align	128
        .global         _Z13life3d_kerneliPcS_
        .type           _Z13life3d_kerneliPcS_,@function
        .size           _Z13life3d_kerneliPcS_,(.L_x_1 - _Z13life3d_kerneliPcS_)
        .other          _Z13life3d_kerneliPcS_,@"STO_CUDA_ENTRY STV_DEFAULT"
_Z13life3d_kerneliPcS_:
.text._Z13life3d_kerneliPcS_:
[----:B------:R-:W-:Y:S01]  /*0000*/  LDC R1, c[0x0][0x37c] ;  /* 0x0000df00ff017b82 */ /* 0x000fe20000000800 */
[----:B------:R-:W0:Y:S07]  /*0010*/  S2R R0, SR_TID.Y ;  /* 0x0000000000007919 */ /* 0x000e2e0000002200 */
[----:B------:R-:W1:Y:S01]  /*0020*/  S2UR UR4, SR_CTAID.X ;  /* 0x00000000000479c3 */ /* 0x000e620000002500 */
[----:B------:R-:W1:Y:S01]  /*0030*/  LDCU UR5, c[0x0][0x360] ;  /* 0x00006c00ff0577ac */ /* 0x000e620008000800 */
[----:B------:R-:W2:Y:S01]  /*0040*/  S2R R5, SR_TID.Z ;  /* 0x0000000000057919 */ /* 0x000ea20000002300 */
[----:B------:R-:W3:Y:S05]  /*0050*/  S2R R12, SR_TID.X ;  /* 0x00000000000c7919 */ /* 0x000eea0000002100 */
[----:B------:R-:W0:Y:S08]  /*0060*/  LDC R3, c[0x0][0x364] ;  /* 0x0000d900ff037b82 */ /* 0x000e300000000800 */
[----:B------:R-:W0:Y:S08]  /*0070*/  S2UR UR6, SR_CTAID.Y ;  /* 0x00000000000679c3 */ /* 0x000e300000002600 */
[----:B------:R-:W2:Y:S01]  /*0080*/  S2UR UR7, SR_CTAID.Z ;  /* 0x00000000000779c3 */ /* 0x000ea20000002700 */
[----:B-1----:R-:W-:-:S07]  /*0090*/  UIMAD UR4, UR4, UR5, URZ ;  /* 0x00000005040472a4 */ /* 0x002fce000f8e02ff */
[----:B------:R-:W2:Y:S01]  /*00a0*/  LDC R8, c[0x0][0x368] ;  /* 0x0000da00ff087b82 */ /* 0x000ea20000000800 */
[----:B---3--:R-:W-:-:S07]  /*00b0*/  VIADD R10, R12, UR4 ;  /* 0x000000040c0a7c36 */ /* 0x008fce0008000000 */
[----:B------:R-:W1:Y:S01]  /*00c0*/  LDC R7, c[0x0][0x380] ;  /* 0x0000e000ff077b82 */ /* 0x000e620000000800 */
[----:B0-----:R-:W-:Y:S02]  /*00d0*/  IMAD R3, R3, UR6, R0 ;  /* 0x0000000603037c24 */ /* 0x001fe4000f8e0200 */
[----:B--2---:R-:W-:-:S05]  /*00e0*/  IMAD R8, R8, UR7, R5 ;  /* 0x0000000708087c24 */ /* 0x004fca000f8e0205 */
[----:B------:R-:W-:-:S04]  /*00f0*/  VIMNMX3 R0, R10, R3, R8, !PT ;  /* 0x000000030a00720f */ /* 0x000fc80007800108 */
[----:B-1----:R-:W-:-:S13]  /*0100*/  ISETP.GE.AND P0, PT, R0, R7, PT ;  /* 0x000000070000720c */ /* 0x002fda0003f06270 */
[----:B------:R-:W-:Y:S05]  /*0110*/  @P0 EXIT ;  /* 0x000000000000094d */ /* 0x000fea0003800000 */
[----:B------:R-:W-:Y:S01]  /*0120*/  IABS R11, R7 ;  /* 0x00000007000b7213 */ /* 0x000fe20000000000 */
[--C-:B------:R-:W-:Y:S01]  /*0130*/  IMAD.IADD R0, R3, 0x1, R7.reuse ;  /* 0x0000000103007824 */ /* 0x100fe200078e0207 */
[----:B------:R-:W0:Y:S01]  /*0140*/  LDCU.64 UR8, c[0x0][0x388] ;  /* 0x00007100ff0877ac */ /* 0x000e220008000a00 */
[----:B------:R-:W-:Y:S01]  /*0150*/  IMAD.MOV.U32 R28, RZ, RZ, RZ ;  /* 0x000000ffff1c7224 */ /* 0x000fe200078e00ff */
[----:B------:R-:W1:Y:S01]  /*0160*/  I2F.RP R6, R11 ;  /* 0x0000000b00067306 */ /* 0x000e620000209400 */
[----:B------:R-:W-:Y:S01]  /*0170*/  VIADD R2, R0, 0xffffffff ;  /* 0xffffffff00027836 */ /* 0x000fe20000000000 */
[----:B------:R-:W-:Y:S01]  /*0180*/  IABS R21, R0 ;  /* 0x0000000000157213 */ /* 0x000fe20000000000 */
[----:B------:R-:W-:Y:S01]  /*0190*/  IMAD.IADD R5, R8, 0x1, R7 ;  /* 0x0000000108057824 */ /* 0x000fe200078e0207 */
[----:B------:R-:W2:Y:S01]  /*01a0*/  LDCU.64 UR6, c[0x0][0x358] ;  /* 0x00006b00ff0677ac */ /* 0x000ea20008000a00 */
[----:B------:R-:W-:Y:S01]  /*01b0*/  VIADD R19, R0, 0x1 ;  /* 0x0000000100137836 */ /* 0x000fe20000000000 */
[----:B------:R-:W-:-:S02]  /*01c0*/  IABS R13, R2 ;  /* 0x00000002000d7213 */ /* 0x000fc40000000000 */
[----:B------:R-:W-:Y:S02]  /*01d0*/  IABS R18, R5 ;  /* 0x0000000500127213 */ /* 0x000fe40000000000 */
[----:B------:R-:W-:Y:S02]  /*01e0*/  ISETP.GE.AND P0, PT, R5, RZ, PT ;  /* 0x000000ff0500720c */ /* 0x000fe40003f06270 */
[----:B------:R-:W-:Y:S01]  /*01f0*/  ISETP.GE.AND P5, PT, R2, RZ, PT ;  /* 0x000000ff0200720c */ /* 0x000fe20003fa6270 */
[----:B-1----:R-:W1:Y:S02]  /*0200*/  MUFU.RCP R6, R6 ;  /* 0x0000000600067308 */ /* 0x002e640000001000 */
[----:B-1----:R-:W-:-:S06]  /*0210*/  VIADD R29, R6, 0xffffffe ;  /* 0x0ffffffe061d7836 */ /* 0x002fcc0000000000 */
[----:B------:R-:W1:Y:S02]  /*0220*/  F2I.FTZ.U32.TRUNC.NTZ R29, R29 ;  /* 0x0000001d001d7305 */ /* 0x000e64000021f000 */
[----:B-1----:R-:W-:-:S04]  /*0230*/  IMAD.MOV R4, RZ, RZ, -R29 ;  /* 0x000000ffff047224 */ /* 0x002fc800078e0a1d */
[----:B------:R-:W-:Y:S02]  /*0240*/  IMAD R9, R4, R11, RZ ;  /* 0x0000000b04097224 */ /* 0x000fe400078e02ff */
[----:B------:R-:W-:Y:S02]  /*0250*/  VIADD R4, R5, 0xffffffff ;  /* 0xffffffff05047836 */ /* 0x000fe40000000000 */
[----:B------:R-:W-:-:S03]  /*0260*/  IMAD.HI.U32 R28, R29, R9, R28 ;  /* 0x000000091d1c7227 */ /* 0x000fc600078e001c */
[----:B------:R-:W-:Y:S01]  /*0270*/  IABS R14, R4 ;  /* 0x00000004000e7213 */ /* 0x000fe20000000000 */
[----:B------:R-:W-:Y:S01]  /*0280*/  IMAD.MOV.U32 R9, RZ, RZ, R13 ;  /* 0x000000ffff097224 */ /* 0x000fe200078e000d */
[----:B------:R-:W-:Y:S01]  /*0290*/  IADD3 R13, PT, PT, R7, UR4, R12 ;  /* 0x00000004070d7c10 */ /* 0x000fe2000fffe00c */
[----:B------:R-:W-:Y:S01]  /*02a0*/  VIADD R5, R5, 0x1 ;  /* 0x0000000105057836 */ /* 0x000fe20000000000 */
[----:B------:R-:W-:Y:S01]  /*02b0*/  ISETP.GE.AND P6, PT, R4, RZ, PT ;  /* 0x000000ff0400720c */ /* 0x000fe20003fc6270 */
[----:B------:R-:W-:-:S03]  /*02c0*/  IMAD.HI.U32 R6, R28, R9, RZ ;  /* 0x000000091c067227 */ /* 0x000fc600078e00ff */
[----:B------:R-:W-:Y:S01]  /*02d0*/  IABS R20, R5 ;  /* 0x0000000500147213 */ /* 0x000fe20000000000 */
[----:B------:R-:W-:Y:S02]  /*02e0*/  VIADD R17, R13, 0xffffffff ;  /* 0xffffffff0d117836 */ /* 0x000fe40000000000 */
[----:B------:R-:W-:Y:S02]  /*02f0*/  IMAD.MOV R12, RZ, RZ, -R6 ;  /* 0x000000ffff0c7224 */ /* 0x000fe400078e0a06 */
[----:B------:R-:W-:Y:S01]  /*0300*/  IMAD.HI.U32 R6, R28, R14, RZ ;  /* 0x0000000e1c067227 */ /* 0x000fe200078e00ff */
[----:B------:R-:W-:-:S03]  /*0310*/  IABS R16, R17 ;  /* 0x0000001100107213 */ /* 0x000fc60000000000 */
[C---:B------:R-:W-:Y:S02]  /*0320*/  IMAD R12, R11.reuse, R12, R9 ;  /* 0x0000000c0b0c7224 */ /* 0x040fe400078e0209 */
[----:B------:R-:W-:Y:S02]  /*0330*/  IMAD.MOV R9, RZ, RZ, -R6 ;  /* 0x000000ffff097224 */ /* 0x000fe400078e0a06 */
[----:B------:R-:W-:Y:S01]  /*0340*/  IMAD.HI.U32 R6, R28, R18, RZ ;  /* 0x000000121c067227 */ /* 0x000fe200078e00ff */
[----:B------:R-:W-:-:S03]  /*0350*/  ISETP.GT.U32.AND P1, PT, R11, R12, PT ;  /* 0x0000000c0b00720c */ /* 0x000fc60003f24070 */
[----:B------:R-:W-:Y:S02]  /*0360*/  IMAD R14, R11, R9, R14 ;  /* 0x000000090b0e7224 */ /* 0x000fe400078e020e */
[----:B------:R-:W-:-:S03]  /*0370*/  IMAD.HI.U32 R9, R28, R16, RZ ;  /* 0x000000101c097227 */ /* 0x000fc600078e00ff */
[C---:B------:R-:W-:Y:S01]  /*0380*/  ISETP.GT.U32.AND P2, PT, R11.reuse, R14, PT ;  /* 0x0000000e0b00720c */ /* 0x040fe20003f44070 */
[----:B------:R-:W-:Y:S02]  /*0390*/  IMAD.MOV R15, RZ, RZ, -R6 ;  /* 0x000000ffff0f7224 */ /* 0x000fe400078e0a06 */
[----:B------:R-:W-:Y:S02]  /*03a0*/  IMAD.MOV R9, RZ, RZ, -R9 ;  /* 0x000000ffff097224 */ /* 0x000fe400078e0a09 */
[C---:B------:R-:W-:Y:S02]  /*03b0*/  IMAD R18, R11.reuse, R15, R18 ;  /* 0x0000000f0b127224 */ /* 0x040fe400078e0212 */
[C---:B------:R-:W-:Y:S02]  /*03c0*/  IMAD R16, R11.reuse, R9, R16 ;  /* 0x000000090b107224 */ /* 0x040fe400078e0210 */
[--C-:B------:R-:W-:Y:S01]  /*03d0*/  @!P1 IMAD.IADD R12, R12, 0x1, -R11.reuse ;  /* 0x000000010c0c9824 */ /* 0x100fe200078e0a0b */
[C---:B------:R-:W-:Y:S01]  /*03e0*/  ISETP.GT.U32.AND P3, PT, R11.reuse, R18, PT ;  /* 0x000000120b00720c */ /* 0x040fe20003f64070 */
[----:B------:R-:W-:Y:S01]  /*03f0*/  IMAD.MOV.U32 R6, RZ, RZ, R20 ;  /* 0x000000ffff067224 */ /* 0x000fe200078e0014 */
[C---:B------:R-:W-:Y:S01]  /*0400*/  ISETP.GT.U32.AND P4, PT, R11.reuse, R16, PT ;  /* 0x000000100b00720c */ /* 0x040fe20003f84070 */
[----:B------:R-:W-:Y:S01]  /*0410*/  @!P2 IMAD.IADD R14, R14, 0x1, -R11 ;  /* 0x000000010e0ea824 */ /* 0x000fe200078e0a0b */
[C---:B------:R-:W-:Y:S01]  /*0420*/  ISETP.GT.U32.AND P1, PT, R11.reuse, R12, PT ;  /* 0x0000000c0b00720c */ /* 0x040fe20003f24070 */
[----:B------:R-:W-:Y:S01]  /*0430*/  IMAD.MOV.U32 R20, RZ, RZ, R21 ;  /* 0x000000ffff147224 */ /* 0x000fe200078e0015 */
[----:B------:R-:W-:Y:S01]  /*0440*/  IABS R21, R19 ;  /* 0x0000001300157213 */ /* 0x000fe20000000000 */
[----:B------:R-:W-:Y:S01]  /*0450*/  IMAD.HI.U32 R9, R28, R6, RZ ;  /* 0x000000061c097227 */ /* 0x000fe200078e00ff */
[----:B------:R-:W-:-:S03]  /*0460*/  ISETP.GT.U32.AND P2, PT, R11, R14, PT ;  /* 0x0000000e0b00720c */ /* 0x000fc60003f44070 */
[----:B------:R-:W-:-:S04]  /*0470*/  IMAD.HI.U32 R15, R28, R20, RZ ;  /* 0x000000141c0f7227 */ /* 0x000fc800078e00ff */
[--C-:B------:R-:W-:Y:S01]  /*0480*/  @!P3 IMAD.IADD R18, R18, 0x1, -R11.reuse ;  /* 0x000000011212b824 */ /* 0x100fe200078e0a0b */
[----:B------:R-:W-:Y:S01]  /*0490*/  ISETP.GE.AND P3, PT, R0, RZ, PT ;  /* 0x000000ff0000720c */ /* 0x000fe20003f66270 */
[----:B------:R-:W-:Y:S02]  /*04a0*/  @!P4 IMAD.IADD R16, R16, 0x1, -R11 ;  /* 0x000000011010c824 */ /* 0x000fe400078e0a0b */
[----:B------:R-:W-:Y:S01]  /*04b0*/  IMAD.MOV R9, RZ, RZ, -R9 ;  /* 0x000000ffff097224 */ /* 0x000fe200078e0a09 */
[C---:B------:R-:W-:Y:S01]  /*04c0*/  ISETP.GT.U32.AND P4, PT, R11.reuse, R18, PT ;  /* 0x000000120b00720c */ /* 0x040fe20003f84070 */
[----:B------:R-:W-:Y:S02]  /*04d0*/  IMAD.MOV R15, RZ, RZ, -R15 ;  /* 0x000000ffff0f7224 */ /* 0x000fe400078e0a0f */
[C---:B------:R-:W-:Y:S01]  /*04e0*/  IMAD R2, R11.reuse, R9, R6 ;  /* 0x000000090b027224 */ /* 0x040fe200078e0206 */
[----:B------:R-:W-:Y:S01]  /*04f0*/  LOP3.LUT R9, RZ, R7, RZ, 0x33, !PT ;  /* 0x00000007ff097212 */ /* 0x000fe200078e33ff */
[C---:B------:R-:W-:Y:S01]  /*0500*/  IMAD R6, R11.reuse, R15, R20 ;  /* 0x0000000f0b067224 */ /* 0x040fe200078e0214 */
[----:B------:R-:W-:Y:S01]  /*0510*/  IABS R15, R13 ;  /* 0x0000000d000f7213 */ /* 0x000fe20000000000 */
[--C-:B------:R-:W-:Y:S01]  /*0520*/  @!P1 IMAD.IADD R12, R12, 0x1, -R11.reuse ;  /* 0x000000010c0c9824 */ /* 0x100fe200078e0a0b */
[C---:B------:R-:W-:Y:S01]  /*0530*/  ISETP.GT.U32.AND P1, PT, R11.reuse, R2, PT ;  /* 0x000000020b00720c */ /* 0x040fe20003f24070 */
[----:B------:R-:W-:Y:S01]  /*0540*/  @!P2 IMAD.IADD R14, R14, 0x1, -R11 ;  /* 0x000000010e0ea824 */ /* 0x000fe200078e0a0b */
[C---:B------:R-:W-:Y:S01]  /*0550*/  ISETP.GT.U32.AND P2, PT, R11.reuse, R16, PT ;  /* 0x000000100b00720c */ /* 0x040fe20003f44070 */
[----:B------:R-:W-:Y:S01]  /*0560*/  @!P5 IMAD.MOV R12, RZ, RZ, -R12 ;  /* 0x000000ffff0cd224 */ /* 0x000fe200078e0a0c */
[----:B------:R-:W-:Y:S01]  /*0570*/  ISETP.GT.U32.AND P5, PT, R11, R6, PT ;  /* 0x000000060b00720c */ /* 0x000fe20003fa4070 */
[----:B------:R-:W-:-:S04]  /*0580*/  IMAD.HI.U32 R4, R28, R21, RZ ;  /* 0x000000151c047227 */ /* 0x000fc800078e00ff */
[--C-:B------:R-:W-:Y:S01]  /*0590*/  @!P4 IMAD.IADD R18, R18, 0x1, -R11.reuse ;  /* 0x000000011212c824 */ /* 0x100fe200078e0a0b */
[----:B------:R-:W-:Y:S01]  /*05a0*/  ISETP.GE.AND P4, PT, R17, RZ, PT ;  /* 0x000000ff1100720c */ /* 0x000fe20003f86270 */
[----:B------:R-:W-:Y:S02]  /*05b0*/  IMAD.MOV R4, RZ, RZ, -R4 ;  /* 0x000000ffff047224 */ /* 0x000fe400078e0a04 */
[----:B------:R-:W-:Y:S02]  /*05c0*/  @!P1 IMAD.IADD R2, R2, 0x1, -R11 ;  /* 0x0000000102029824 */ /* 0x000fe400078e0a0b */
[C---:B------:R-:W-:Y:S02]  /*05d0*/  IMAD R4, R11.reuse, R4, R21 ;  /* 0x000000040b047224 */ /* 0x040fe400078e0215 */
[--C-:B------:R-:W-:Y:S01]  /*05e0*/  @!P2 IMAD.IADD R16, R16, 0x1, -R11.reuse ;  /* 0x000000011010a824 */ /* 0x100fe200078e0a0b */
[----:B------:R-:W-:Y:S01]  /*05f0*/  ISETP.GT.U32.AND P1, PT, R11, R2, PT ;  /* 0x000000020b00720c */ /* 0x000fe20003f24070 */
[----:B------:R-:W-:Y:S01]  /*0600*/  @!P5 IMAD.IADD R6, R6, 0x1, -R11 ;  /* 0x000000010606d824 */ /* 0x000fe200078e0a0b */
[----:B------:R-:W-:Y:S01]  /*0610*/  ISETP.NE.AND P5, PT, R7, RZ, PT ;  /* 0x000000ff0700720c */ /* 0x000fe20003fa5270 */
[----:B------:R-:W-:Y:S01]  /*0620*/  @!P6 IMAD.MOV R14, RZ, RZ, -R14 ;  /* 0x000000ffff0ee224 */ /* 0x000fe200078e0a0e */
[----:B------:R-:W-:Y:S01]  /*0630*/  ISETP.GT.U32.AND P6, PT, R11, R4, PT ;  /* 0x000000040b00720c */ /* 0x000fe20003fc4070 */
[--C-:B------:R-:W-:Y:S01]  /*0640*/  IMAD.MOV.U32 R20, RZ, RZ, R16.reuse ;  /* 0x000000ffff147224 */ /* 0x100fe200078e0010 */
[----:B------:R-:W-:Y:S01]  /*0650*/  SEL R22, R9, R12, !P5 ;  /* 0x0000000c09167207 */ /* 0x000fe20006800000 */
[----:B------:R-:W-:Y:S01]  /*0660*/  @!P4 IMAD.MOV R20, RZ, RZ, -R16 ;  /* 0x000000ffff14c224 */ /* 0x000fe200078e0a10 */
[----:B------:R-:W-:Y:S01]  /*0670*/  ISETP.GT.U32.AND P4, PT, R11, R6, PT ;  /* 0x000000060b00720c */ /* 0x000fe20003f84070 */
[----:B------:R-:W-:Y:S01]  /*0680*/  @!P0 IMAD.MOV R18, RZ, RZ, -R18 ;  /* 0x000000ffff128224 */ /* 0x000fe200078e0a12 */
[----:B------:R-:W-:Y:S01]  /*0690*/  ISETP.GE.AND P0, PT, R5, RZ, PT ;  /* 0x000000ff0500720c */ /* 0x000fe20003f06270 */
[----:B------:R-:W-:Y:S01]  /*06a0*/  IMAD.HI.U32 R0, R28, R15, RZ ;  /* 0x0000000f1c007227 */ /* 0x000fe200078e00ff */
[----:B------:R-:W-:-:S02]  /*06b0*/  SEL R17, R9, R20, !P5 ;  /* 0x0000001409117207 */ /* 0x000fc40006800000 */
[----:B------:R-:W-:Y:S01]  /*06c0*/  SEL R24, R9, R14, !P5 ;  /* 0x0000000e09187207 */ /* 0x000fe20006800000 */
[--C-:B------:R-:W-:Y:S01]  /*06d0*/  @!P1 IMAD.IADD R2, R2, 0x1, -R11.reuse ;  /* 0x0000000102029824 */ /* 0x100fe200078e0a0b */
[----:B------:R-:W-:Y:S01]  /*06e0*/  ISETP.GE.AND P2, PT, R19, RZ, PT ;  /* 0x000000ff1300720c */ /* 0x000fe20003f46270 */
[--C-:B------:R-:W-:Y:S02]  /*06f0*/  @!P6 IMAD.IADD R4, R4, 0x1, -R11.reuse ;  /* 0x000000010404e824 */ /* 0x100fe400078e0a0b */
[----:B------:R-:W-:Y:S02]  /*0700*/  IMAD.MOV.U32 R16, RZ, RZ, R2 ;  /* 0x000000ffff107224 */ /* 0x000fe400078e0002 */
[----:B------:R-:W-:Y:S01]  /*0710*/  @!P4 IMAD.IADD R6, R6, 0x1, -R11 ;  /* 0x000000010606c824 */ /* 0x000fe200078e0a0b */
[----:B------:R-:W-:Y:S01]  /*0720*/  ISETP.GT.U32.AND P1, PT, R11, R4, PT ;  /* 0x000000040b00720c */ /* 0x000fe20003f24070 */
[----:B------:R-:W-:Y:S02]  /*0730*/  IMAD.MOV R0, RZ, RZ, -R0 ;  /* 0x000000ffff007224 */ /* 0x000fe400078e0a00 */
[----:B------:R-:W-:Y:S01]  /*0740*/  @!P0 IMAD.MOV R16, RZ, RZ, -R2 ;  /* 0x000000ffff108224 */ /* 0x000fe200078e0a02 */
[----:B------:R-:W-:Y:S01]  /*0750*/  SEL R2, R9, R18, !P5 ;  /* 0x0000001209027207 */ /* 0x000fe20006800000 */
[----:B------:R-:W-:-:S02]  /*0760*/  IMAD.MOV.U32 R20, RZ, RZ, R6 ;  /* 0x000000ffff147224 */ /* 0x000fc400078e0006 */
[-C--:B------:R-:W-:Y:S01]  /*0770*/  IMAD R12, R17, R7.reuse, R22 ;  /* 0x00000007110c7224 */ /* 0x080fe200078e0216 */
[----:B------:R-:W-:Y:S01]  /*0780*/  SEL R5, R9, R16, !P5 ;  /* 0x0000001009057207 */ /* 0x000fe20006800000 */
[----:B------:R-:W-:Y:S02]  /*0790*/  @!P3 IMAD.MOV R20, RZ, RZ, -R6 ;  /* 0x000000ffff14b224 */ /* 0x000fe400078e0a06 */
[----:B------:R-:W-:Y:S02]  /*07a0*/  IMAD R0, R11, R0, R15 ;  /* 0x000000000b007224 */ /* 0x000fe400078e020f */
[CC--:B------:R-:W-:Y:S01]  /*07b0*/  IMAD R15, R12.reuse, R7.reuse, R24 ;  /* 0x000000070c0f7224 */ /* 0x0c0fe200078e0218 */
[----:B------:R-:W-:Y:S01]  /*07c0*/  SEL R20, R9, R20, !P5 ;  /* 0x0000001409147207 */ /* 0x000fe20006800000 */
[CC--:B------:R-:W-:Y:S02]  /*07d0*/  IMAD R19, R12.reuse, R7.reuse, R2 ;  /* 0x000000070c137224 */ /* 0x0c0fe400078e0202 */
[-C--:B------:R-:W-:Y:S01]  /*07e0*/  IMAD R16, R12, R7.reuse, R5 ;  /* 0x000000070c107224 */ /* 0x080fe200078e0205 */
[----:B0-----:R-:W-:Y:S01]  /*07f0*/  IADD3 R14, P0, PT, R15, UR8, RZ ;  /* 0x000000080f0e7c10 */ /* 0x001fe2000ff1e0ff */
[----:B------:R-:W-:Y:S01]  /*0800*/  @!P1 IMAD.IADD R4, R4, 0x1, -R11 ;  /* 0x0000000104049824 */ /* 0x000fe200078e0a0b */
[----:B------:R-:W-:Y:S01]  /*0810*/  IADD3 R26, P1, PT, R19, UR8, RZ ;  /* 0x00000008131a7c10 */ /* 0x000fe2000ff3e0ff */
[-C--:B------:R-:W-:Y:S01]  /*0820*/  IMAD R12, R17, R7.reuse, R20 ;  /* 0x00000007110c7224 */ /* 0x080fe200078e0214 */
[----:B------:R-:W-:Y:S01]  /*0830*/  LEA.HI.X.SX32 R15, R15, UR9, 0x1, P0 ;  /* 0x000000090f0f7c11 */ /* 0x000fe200080f0eff */
[----:B------:R-:W-:Y:S01]  /*0840*/  IMAD.MOV.U32 R6, RZ, RZ, R4 ;  /* 0x000000ffff067224 */ /* 0x000fe200078e0004 */
[----:B------:R-:W-:Y:S01]  /*0850*/  IADD3 R18, P0, PT, R16, UR8, RZ ;  /* 0x0000000810127c10 */ /* 0x000fe2000ff1e0ff */
[----:B------:R-:W-:Y:S01]  /*0860*/  IMAD R25, R12, R7, R24 ;  /* 0x000000070c197224 */ /* 0x000fe200078e0218 */
[----:B------:R-:W-:Y:S01]  /*0870*/  LEA.HI.X.SX32 R27, R19, UR9, 0x1, P1 ;  /* 0x00000009131b7c11 */ /* 0x000fe200088f0eff */
[----:B------:R-:W-:Y:S01]  /*0880*/  @!P2 IMAD.MOV R6, RZ, RZ, -R4 ;  /* 0x000000ffff06a224 */ /* 0x000fe200078e0a04 */
[----:B--2---:R0:W2:Y:S01]  /*0890*/  LDG.E.S8 R23, desc[UR6][R14.64] ;  /* 0x000000060e177981 */ /* 0x0040a2000c1e1300 */
[----:B------:R-:W-:-:S03]  /*08a0*/  LEA.HI.X.SX32 R19, R16, UR9, 0x1, P0 ;  /* 0x0000000910137c11 */ /* 0x000fc600080f0eff */
[----:B------:R-:W-:Y:S01]  /*08b0*/  SEL R6, R9, R6, !P5 ;  /* 0x0000000609067207 */ /* 0x000fe20006800000 */
[----:B------:R1:W2:Y:S01]  /*08c0*/  LDG.E.S8 R4, desc[UR6][R26.64] ;  /* 0x000000061a047981 */ /* 0x0002a2000c1e1300 */
[----:B------:R-:W-:-:S03]  /*08d0*/  IMAD R29, R12, R7, R2 ;  /* 0x000000070c1d7224 */ /* 0x000fc600078e0202 */
[----:B------:R3:W2:Y:S01]  /*08e0*/  LDG.E.S8 R21, desc[UR6][R18.64] ;  /* 0x0000000612157981 */ /* 0x0006a2000c1e1300 */
[----:B0-----:R-:W-:-:S04]  /*08f0*/  IADD3 R14, P0, PT, R25, UR8, RZ ;  /* 0x00000008190e7c10 */ /* 0x001fc8000ff1e0ff */
[----:B------:R-:W-:Y:S01]  /*0900*/  LEA.HI.X.SX32 R15, R25, UR9, 0x1, P0 ;  /* 0x00000009190f7c11 */ /* 0x000fe200080f0eff */
[-C--:B-1----:R-:W-:Y:S02]  /*0910*/  IMAD R26, R17, R7.reuse, R6 ;  /* 0x00000007111a7224 */ /* 0x082fe400078e0206 */
[-C--:B---3--:R-:W-:Y:S02]  /*0920*/  IMAD R18, R12, R7.reuse, R5 ;  /* 0x000000070c127224 */ /* 0x088fe400078e0205 */
[----:B------:R0:W3:Y:S01]  /*0930*/  LDG.E.S8 R12, desc[UR6][R14.64] ;  /* 0x000000060e0c7981 */ /* 0x0000e2000c1e1300 */
[----:B------:R-:W-:Y:S01]  /*0940*/  IMAD R27, R26, R7, R24 ;  /* 0x000000071a1b7224 */ /* 0x000fe200078e0218 */
[C---:B------:R-:W-:Y:S02]  /*0950*/  IADD3 R16, P1, PT, R29.reuse, UR8, RZ ;  /* 0x000000081d107c10 */ /* 0x040fe4000ff3e0ff */
[----:B0-----:R-:W-:Y:S02]  /*0960*/  IADD3 R14, P0, PT, R18, UR8, RZ ;  /* 0x00000008120e7c10 */ /* 0x001fe4000ff1e0ff */
[----:B------:R-:W-:-:S02]  /*0970*/  LEA.HI.X.SX32 R17, R29, UR9, 0x1, P1 ;  /* 0x000000091d117c11 */ /* 0x000fc400088f0eff */
[----:B------:R-:W-:Y:S02]  /*0980*/  LEA.HI.X.SX32 R15, R18, UR9, 0x1, P0 ;  /* 0x00000009120f7c11 */ /* 0x000fe400080f0eff */
[C---:B------:R-:W-:Y:S01]  /*0990*/  IADD3 R18, P0, PT, R27.reuse, UR8, RZ ;  /* 0x000000081b127c10 */ /* 0x040fe2000ff1e0ff */
[----:B------:R0:W3:Y:S03]  /*09a0*/  LDG.E.S8 R25, desc[UR6][R16.64] ;  /* 0x0000000610197981 */ /* 0x0000e6000c1e1300 */
[----:B------:R-:W-:Y:S01]  /*09b0*/  LEA.HI.X.SX32 R19, R27, UR9, 0x1, P0 ;  /* 0x000000091b137c11 */ /* 0x000fe200080f0eff */
[----:B------:R-:W-:Y:S01]  /*09c0*/  VIADD R27, R13, 0x1 ;  /* 0x000000010d1b7836 */ /* 0x000fe20000000000 */
[----:B------:R1:W4:Y:S04]  /*09d0*/  LDG.E.S8 R29, desc[UR6][R14.64] ;  /* 0x000000060e1d7981 */ /* 0x000328000c1e1300 */
[----:B------:R-:W4:Y:S01]  /*09e0*/  LDG.E.S8 R18, desc[UR6][R18.64] ;  /* 0x0000000612127981 */ /* 0x000f22000c1e1300 */
[C---:B0-----:R-:W-:Y:S01]  /*09f0*/  IMAD R17, R26.reuse, R7, R2 ;  /* 0x000000071a117224 */ /* 0x041fe200078e0202 */
[----:B-1----:R-:W-:Y:S01]  /*0a00*/  IABS R14, R27 ;  /* 0x0000001b000e7213 */ /* 0x002fe20000000000 */
[----:B------:R-:W-:-:S04]  /*0a10*/  IMAD R26, R26, R7, R5 ;  /* 0x000000071a1a7224 */ /* 0x000fc800078e0205 */
[----:B------:R-:W-:Y:S01]  /*0a20*/  IMAD.HI.U32 R28, R28, R14, RZ ;  /* 0x0000000e1c1c7227 */ /* 0x000fe200078e00ff */
[----:B------:R-:W-:-:S03]  /*0a30*/  IADD3 R16, P0, PT, R17, UR8, RZ ;  /* 0x0000000811107c10 */ /* 0x000fc6000ff1e0ff */
[----:B------:R-:W-:Y:S01]  /*0a40*/  IMAD.MOV R28, RZ, RZ, -R28 ;  /* 0x000000ffff1c7224 */ /* 0x000fe200078e0a1c */
[----:B------:R-:W-:-:S03]  /*0a50*/  LEA.HI.X.SX32 R17, R17, UR9, 0x1, P0 ;  /* 0x0000000911117c11 */ /* 0x000fc600080f0eff */
[----:B------:R-:W-:Y:S01]  /*0a60*/  IMAD R28, R11, R28, R14 ;  /* 0x0000001c0b1c7224 */ /* 0x000fe200078e020e */
[C---:B------:R-:W-:Y:S01]  /*0a70*/  IADD3 R14, P0, PT, R26.reuse, UR8, RZ ;  /* 0x000000081a0e7c10 */ /* 0x040fe2000ff1e0ff */
[----:B------:R0:W5:Y:S03]  /*0a80*/  LDG.E.S8 R16, desc[UR6][R16.64] ;  /* 0x0000000610107981 */ /* 0x000166000c1e1300 */
[----:B------:R-:W-:-:S05]  /*0a90*/  LEA.HI.X.SX32 R15, R26, UR9, 0x1, P0 ;  /* 0x000000091a0f7c11 */ /* 0x000fca00080f0eff */
[----:B------:R1:W5:Y:S01]  /*0aa0*/  LDG.E.S8 R19, desc[UR6][R14.64] ;  /* 0x000000060e137981 */ /* 0x000362000c1e1300 */
[C---:B------:R-:W-:Y:S02]  /*0ab0*/  ISETP.GT.U32.AND P0, PT, R11.reuse, R0, PT ;  /* 0x000000000b00720c */ /* 0x040fe40003f04070 */
[----:B------:R-:W-:Y:S02]  /*0ac0*/  ISETP.GT.U32.AND P2, PT, R11, R28, PT ;  /* 0x0000001c0b00720c */ /* 0x000fe40003f44070 */
[----:B------:R-:W-:-:S09]  /*0ad0*/  ISETP.GE.AND P1, PT, R13, RZ, PT ;  /* 0x000000ff0d00720c */ /* 0x000fd20003f26270 */
[----:B------:R-:W-:-:S05]  /*0ae0*/  @!P0 IMAD.IADD R0, R0, 0x1, -R11 ;  /* 0x0000000100008824 */ /* 0x000fca00078e0a0b */
[----:B------:R-:W-:Y:S01]  /*0af0*/  ISETP.GT.U32.AND P0, PT, R11, R0, PT ;  /* 0x000000000b00720c */ /* 0x000fe20003f04070 */
[----:B------:R-:W-:-:S12]  /*0b00*/  @!P2 IMAD.IADD R28, R28, 0x1, -R11 ;  /* 0x000000011c1ca824 */ /* 0x000fd800078e0a0b */
[----:B------:R-:W-:Y:S01]  /*0b10*/  @!P0 IMAD.IADD R0, R0, 0x1, -R11 ;  /* 0x0000000100008824 */ /* 0x000fe200078e0a0b */
[----:B------:R-:W-:-:S03]  /*0b20*/  ISETP.GT.U32.AND P0, PT, R11, R28, PT ;  /* 0x0000001c0b00720c */ /* 0x000fc60003f04070 */
[----:B------:R-:W-:Y:S01]  /*0b30*/  @!P1 IMAD.MOV R0, RZ, RZ, -R0 ;  /* 0x000000ffff009224 */ /* 0x000fe200078e0a00 */
[----:B------:R-:W-:-:S04]  /*0b40*/  ISETP.GE.AND P1, PT, R27, RZ, PT ;  /* 0x000000ff1b00720c */ /* 0x000fc80003f26270 */
[----:B------:R-:W-:-:S05]  /*0b50*/  SEL R0, R9, R0, !P5 ;  /* 0x0000000009007207 */ /* 0x000fca0006800000 */
[-C--:B------:R-:W-:Y:S02]  /*0b60*/  IMAD R26, R0, R7.reuse, R22 ;  /* 0x00000007001a7224 */ /* 0x080fe400078e0216 */
[----:B------:R-:W-:Y:S02]  /*0b70*/  @!P0 IMAD.IADD R28, R28, 0x1, -R11 ;  /* 0x000000011c1c8824 */ /* 0x000fe400078e0a0b */
[-C--:B------:R-:W-:Y:S02]  /*0b80*/  IMAD R11, R26, R7.reuse, R24 ;  /* 0x000000071a0b7224 */ /* 0x080fe400078e0218 */
[-C--:B------:R-:W-:Y:S02]  /*0b90*/  IMAD R3, R10, R7.reuse, R3 ;  /* 0x000000070a037224 */ /* 0x080fe400078e0203 */
[----:B------:R-:W-:Y:S01]  /*0ba0*/  IMAD R13, R26, R7, R2 ;  /* 0x000000071a0d7224 */ /* 0x000fe200078e0202 */
[----:B------:R-:W-:Y:S01]  /*0bb0*/  IADD3 R10, P0, PT, R11, UR8, RZ ;  /* 0x000000080b0a7c10 */ /* 0x000fe2000ff1e0ff */
[----:B------:R-:W-:-:S02]  /*0bc0*/  @!P1 IMAD.MOV R28, RZ, RZ, -R28 ;  /* 0x000000ffff1c9224 */ /* 0x000fc400078e0a1c */
[-C--:B0-----:R-:W-:Y:S01]  /*0bd0*/  IMAD R17, R26, R7.reuse, R5 ;  /* 0x000000071a117224 */ /* 0x081fe200078e0205 */
[----:B------:R-:W-:Y:S02]  /*0be0*/  LEA.HI.X.SX32 R11, R11, UR9, 0x1, P0 ;  /* 0x000000090b0b7c11 */ /* 0x000fe400080f0eff */
[----:B-1----:R-:W-:Y:S02]  /*0bf0*/  IADD3 R14, P0, PT, R13, UR8, RZ ;  /* 0x000000080d0e7c10 */ /* 0x002fe4000ff1e0ff */
[----:B------:R-:W-:Y:S01]  /*0c00*/  SEL R9, R9, R28, !P5 ;  /* 0x0000001c09097207 */ /* 0x000fe20006800000 */
[----:B------:R0:W5:Y:S01]  /*0c10*/  LDG.E.S8 R10, desc[UR6][R10.64] ;  /* 0x000000060a0a7981 */ /* 0x000162000c1e1300 */
[----:B------:R-:W-:Y:S02]  /*0c20*/  LEA.HI.X.SX32 R15, R13, UR9, 0x1, P0 ;  /* 0x000000090d0f7c11 */ /* 0x000fe400080f0eff */
[----:B------:R-:W-:Y:S01]  /*0c30*/  IADD3 R26, P0, PT, R17, UR8, RZ ;  /* 0x00000008111a7c10 */ /* 0x000fe2000ff1e0ff */
[----:B------:R-:W-:-:S02]  /*0c40*/  IMAD R28, R9, R7, R20 ;  /* 0x00000007091c7224 */ /* 0x000fc400078e0214 */
[----:B------:R1:W5:Y:S01]  /*0c50*/  LDG.E.S8 R13, desc[UR6][R14.64] ;  /* 0x000000060e0d7981 */ /* 0x000362000c1e1300 */
[----:B------:R-:W-:-:S05]  /*0c60*/  LEA.HI.X.SX32 R27, R17, UR9, 0x1, P0 ;  /* 0x00000009111b7c11 */ /* 0x000fca00080f0eff */
[----:B------:R-:W5:Y:S01]  /*0c70*/  LDG.E.S8 R26, desc[UR6][R26.64] ;  /* 0x000000061a1a7981 */ /* 0x000f62000c1e1300 */
[----:B--2---:R-:W-:Y:S01]  /*0c80*/  IADD3 R21, PT, PT, R21, R23, R4 ;  /* 0x0000001715157210 */ /* 0x004fe20007ffe004 */
[CC--:B------:R-:W-:Y:S02]  /*0c90*/  IMAD R23, R0.reuse, R7.reuse, R20 ;  /* 0x0000000700177224 */ /* 0x0c0fe400078e0214 */
[-C--:B------:R-:W-:Y:S02]  /*0ca0*/  IMAD R0, R0, R7.reuse, R6 ;  /* 0x0000000700007224 */ /* 0x080fe400078e0206 */
[-C--:B0-----:R-:W-:Y:S02]  /*0cb0*/  IMAD R11, R23, R7.reuse, R24 ;  /* 0x00000007170b7224 */ /* 0x081fe400078e0218 */
[CC--:B------:R-:W-:Y:S02]  /*0cc0*/  IMAD R4, R9.reuse, R7.reuse, R22 ;  /* 0x0000000709047224 */ /* 0x0c0fe400078e0216 */
[-C--:B------:R-:W-:Y:S01]  /*0cd0*/  IMAD R6, R9, R7.reuse, R6 ;  /* 0x0000000709067224 */ /* 0x080fe200078e0206 */
[----:B-1----:R-:W-:Y:S01]  /*0ce0*/  IADD3 R14, P0, PT, R11, UR8, RZ ;  /* 0x000000080b0e7c10 */ /* 0x002fe2000ff1e0ff */
[----:B------:R-:W-:-:S03]  /*0cf0*/  IMAD R9, R23, R7, R5 ;  /* 0x0000000717097224 */ /* 0x000fc600078e0205 */
[----:B------:R-:W-:Y:S01]  /*0d00*/  LEA.HI.X.SX32 R15, R11, UR9, 0x1, P0 ;  /* 0x000000090b0f7c11 */ /* 0x000fe200080f0eff */
[CC--:B------:R-:W-:Y:S01]  /*0d10*/  IMAD R11, R0.reuse, R7.reuse, R2 ;  /* 0x00000007000b7224 */ /* 0x0c0fe200078e0202 */
[----:B------:R-:W-:Y:S01]  /*0d20*/  IADD3 R20, P1, PT, R9, UR8, RZ ;  /* 0x0000000809147c10 */ /* 0x000fe2000ff3e0ff */
[C---:B------:R-:W-:Y:S01]  /*0d30*/  IMAD R17, R0.reuse, R7, R5 ;  /* 0x0000000700117224 */ /* 0x040fe200078e0205 */
[----:B---3--:R-:W-:Y:S01]  /*0d40*/  IADD3 R21, PT, PT, R25, R21, R12 ;  /* 0x0000001519157210 */ /* 0x008fe20007ffe00c */
[----:B------:R-:W-:-:S05]  /*0d50*/  IMAD R12, R0, R7, R24 ;  /* 0x00000007000c7224 */ /* 0x000fca00078e0218 */
[----:B------:R-:W-:Y:S02]  /*0d60*/  IADD3 R22, P0, PT, R12, UR8, RZ ;  /* 0x000000080c167c10 */ /* 0x000fe4000ff1e0ff */
[----:B----4-:R-:W-:Y:S02]  /*0d70*/  IADD3 R18, PT, PT, R18, R21, R29 ;  /* 0x0000001512127210 */ /* 0x010fe40007ffe01d */
[----:B------:R-:W-:Y:S02]  /*0d80*/  LEA.HI.X.SX32 R21, R9, UR9, 0x1, P1 ;  /* 0x0000000909157c11 */ /* 0x000fe400088f0eff */
[----:B------:R0:W2:Y:S01]  /*0d90*/  LDG.E.S8 R9, desc[UR6][R14.64] ;  /* 0x000000060e097981 */ /* 0x0000a2000c1e1300 */
[----:B------:R-:W-:Y:S01]  /*0da0*/  LEA.HI.X.SX32 R23, R12, UR9, 0x1, P0 ;  /* 0x000000090c177c11 */ /* 0x000fe200080f0eff */
[----:B------:R-:W-:Y:S02]  /*0db0*/  IMAD R12, R4, R7, R24 ;  /* 0x00000007040c7224 */ /* 0x000fe400078e0218 */
[----:B------:R1:W3:Y:S01]  /*0dc0*/  LDG.E.S8 R0, desc[UR6][R20.64] ;  /* 0x0000000614007981 */ /* 0x0002e2000c1e1300 */
[----:B0-----:R-:W-:-:S02]  /*0dd0*/  IADD3 R14, P1, PT, R11, UR8, RZ ;  /* 0x000000080b0e7c10 */ /* 0x001fc4000ff3e0ff */
[----:B-1----:R-:W-:Y:S02]  /*0de0*/  IADD3 R20, P0, PT, R17, UR8, RZ ;  /* 0x0000000811147c10 */ /* 0x002fe4000ff1e0ff */
[----:B------:R-:W-:Y:S02]  /*0df0*/  LEA.HI.X.SX32 R15, R11, UR9, 0x1, P1 ;  /* 0x000000090b0f7c11 */ /* 0x000fe400088f0eff */
[----:B------:R-:W-:Y:S01]  /*0e00*/  LEA.HI.X.SX32 R21, R17, UR9, 0x1, P0 ;  /* 0x0000000911157c11 */ /* 0x000fe200080f0eff */
[----:B------:R-:W-:Y:S01]  /*0e10*/  IMAD R25, R4, R7, R2 ;  /* 0x0000000704197224 */ /* 0x000fe200078e0202 */
[----:B------:R-:W3:Y:S04]  /*0e20*/  LDG.E.S8 R11, desc[UR6][R22.64] ;  /* 0x00000006160b7981 */ /* 0x000ee8000c1e1300 */
[----:B------:R0:W4:Y:S04]  /*0e30*/  LDG.E.S8 R17, desc[UR6][R14.64] ;  /* 0x000000060e117981 */ /* 0x000128000c1e1300 */
[----:B------:R1:W4:Y:S01]  /*0e40*/  LDG.E.S8 R27, desc[UR6][R20.64] ;  /* 0x00000006141b7981 */ /* 0x000322000c1e1300 */
[----:B0-----:R-:W-:-:S02]  /*0e50*/  IADD3 R14, P0, PT, R12, UR8, RZ ;  /* 0x000000080c0e7c10 */ /* 0x001fc4000ff1e0ff */
[C---:B------:R-:W-:Y:S02]  /*0e60*/  IADD3 R22, P1, PT, R25.reuse, UR8, RZ ;  /* 0x0000000819167c10 */ /* 0x040fe4000ff3e0ff */
[----:B------:R-:W-:Y:S01]  /*0e70*/  LEA.HI.X.SX32 R15, R12, UR9, 0x1, P0 ;  /* 0x000000090c0f7c11 */ /* 0x000fe200080f0eff */
[-CC-:B------:R-:W-:Y:S01]  /*0e80*/  IMAD R12, R4, R7.reuse, R5.reuse ;  /* 0x00000007040c7224 */ /* 0x180fe200078e0205 */
[----:B------:R-:W-:Y:S01]  /*0e90*/  LEA.HI.X.SX32 R23, R25, UR9, 0x1, P1 ;  /* 0x0000000919177c11 */ /* 0x000fe200088f0eff */
[CC--:B------:R-:W-:Y:S01]  /*0ea0*/  IMAD R25, R28.reuse, R7.reuse, R24 ;  /* 0x000000071c197224 */ /* 0x0c0fe200078e0218 */
[----:B-----5:R-:W-:Y:S01]  /*0eb0*/  IADD3 R16, PT, PT, R19, R18, R16 ;  /* 0x0000001213107210 */ /* 0x020fe20007ffe010 */
[-C--:B------:R-:W-:Y:S01]  /*0ec0*/  IMAD R29, R28, R7.reuse, R2 ;  /* 0x000000071c1d7224 */ /* 0x080fe200078e0202 */
[C---:B-1----:R-:W-:Y:S01]  /*0ed0*/  IADD3 R20, P0, PT, R12.reuse, UR8, RZ ;  /* 0x000000080c147c10 */ /* 0x042fe2000ff1e0ff */
[----:B------:R0:W5:Y:S03]  /*0ee0*/  LDG.E.S8 R4, desc[UR6][R14.64] ;  /* 0x000000060e047981 */ /* 0x000166000c1e1300 */
[----:B------:R-:W-:Y:S01]  /*0ef0*/  LEA.HI.X.SX32 R21, R12, UR9, 0x1, P0 ;  /* 0x000000090c157c11 */ /* 0x000fe200080f0eff */
[-CC-:B------:R-:W-:Y:S01]  /*0f00*/  IMAD R12, R28, R7.reuse, R5.reuse ;  /* 0x000000071c0c7224 */ /* 0x180fe200078e0205 */
[----:B------:R-:W-:Y:S01]  /*0f10*/  IADD3 R18, P0, PT, R25, UR8, RZ ;  /* 0x0000000819127c10 */ /* 0x000fe2000ff1e0ff */
[----:B------:R1:W5:Y:S01]  /*0f20*/  LDG.E.S8 R23, desc[UR6][R22.64] ;  /* 0x0000000616177981 */ /* 0x000362000c1e1300 */
[----:B------:R-:W-:Y:S01]  /*0f30*/  IADD3 R28, P1, PT, R29, UR8, RZ ;  /* 0x000000081d1c7c10 */ /* 0x000fe2000ff3e0ff */
[-C--:B------:R-:W-:Y:S01]  /*0f40*/  IMAD R24, R6, R7.reuse, R24 ;  /* 0x0000000706187224 */ /* 0x080fe200078e0218 */
[----:B------:R-:W-:Y:S01]  /*0f50*/  LEA.HI.X.SX32 R19, R25, UR9, 0x1, P0 ;  /* 0x0000000919137c11 */ /* 0x000fe200080f0eff */
[----:B------:R1:W5:Y:S01]  /*0f60*/  LDG.E.S8 R20, desc[UR6][R20.64] ;  /* 0x0000000614147981 */ /* 0x000362000c1e1300 */
[----:B0-----:R-:W-:Y:S01]  /*0f70*/  IADD3 R14, P0, PT, R12, UR8, RZ ;  /* 0x000000080c0e7c10 */ /* 0x001fe2000ff1e0ff */
[----:B------:R-:W-:-:S02]  /*0f80*/  IMAD R5, R6, R7, R5 ;  /* 0x0000000706057224 */ /* 0x000fc400078e0205 */
[-C--:B-1----:R-:W-:Y:S01]  /*0f90*/  IMAD R22, R6, R7.reuse, R2 ;  /* 0x0000000706167224 */ /* 0x082fe200078e0202 */
[----:B------:R-:W-:Y:S01]  /*0fa0*/  LEA.HI.X.SX32 R29, R29, UR9, 0x1, P1 ;  /* 0x000000091d1d7c11 */ /* 0x000fe200088f0eff */
[----:B------:R-:W5:Y:S01]  /*0fb0*/  LDG.E.S8 R19, desc[UR6][R18.64] ;  /* 0x0000000612137981 */ /* 0x000f62000c1e1300 */
[----:B------:R-:W-:Y:S02]  /*0fc0*/  LEA.HI.X.SX32 R15, R12, UR9, 0x1, P0 ;  /* 0x000000090c0f7c11 */ /* 0x000fe400080f0eff */
[----:B------:R-:W-:Y:S01]  /*0fd0*/  IADD3 R6, P1, PT, R24, UR8, RZ ;  /* 0x0000000818067c10 */ /* 0x000fe2000ff3e0ff */
[----:B------:R-:W-:Y:S01]  /*0fe0*/  IMAD R21, R3, R7, R8 ;  /* 0x0000000703157224 */ /* 0x000fe200078e0208 */
[----:B------:R-:W-:Y:S01]  /*0ff0*/  IADD3 R2, P2, PT, R22, UR8, RZ ;  /* 0x0000000816027c10 */ /* 0x000fe2000ff5e0ff */
[----:B------:R-:W5:Y:S01]  /*1000*/  LDG.E.S8 R28, desc[UR6][R28.64] ;  /* 0x000000061c1c7981 */ /* 0x000f62000c1e1300 */
[----:B------:R-:W-:Y:S02]  /*1010*/  LEA.HI.X.SX32 R7, R24, UR9, 0x1, P1 ;  /* 0x0000000918077c11 */ /* 0x000fe400088f0eff */
[----:B------:R-:W-:Y:S01]  /*1020*/  LEA.HI.X.SX32 R3, R22, UR9, 0x1, P2 ;  /* 0x0000000916037c11 */ /* 0x000fe200090f0eff */
[----:B------:R-:W5:Y:S01]  /*1030*/  LDG.E.S8 R15, desc[UR6][R14.64] ;  /* 0x000000060e0f7981 */ /* 0x000f62000c1e1300 */
[----:B------:R-:W-:-:S03]  /*1040*/  IADD3 R24, P0, PT, R5, UR8, RZ ;  /* 0x0000000805187c10 */ /* 0x000fc6000ff1e0ff */
[----:B------:R-:W5:Y:S01]  /*1050*/  LDG.E.S8 R6, desc[UR6][R6.64] ;  /* 0x0000000606067981 */ /* 0x000f62000c1e1300 */
[----:B------:R-:W-:-:S03]  /*1060*/  LEA.HI.X.SX32 R25, R5, UR9, 0x1, P0 ;  /* 0x0000000905197c11 */ /* 0x000fc600080f0eff */
[----:B------:R0:W5:Y:S04]  /*1070*/  LDG.E.S8 R29, desc[UR6][R2.64] ;  /* 0x00000006021d7981 */ /* 0x000168000c1e1300 */
[----:B------:R-:W5:Y:S01]  /*1080*/  LDG.E.S8 R24, desc[UR6][R24.64] ;  /* 0x0000000618187981 */ /* 0x000f62000c1e1300 */
[----:B------:R-:W-:Y:S02]  /*1090*/  SHF.R.S32.HI R8, RZ, 0x1f, R21 ;  /* 0x0000001fff087819 */ /* 0x000fe40000011415 */
[----:B0-----:R-:W-:-:S04]  /*10a0*/  IADD3 R2, P0, PT, R21, UR8, RZ ;  /* 0x0000000815027c10 */ /* 0x001fc8000ff1e0ff */
[----:B------:R-:W-:-:S05]  /*10b0*/  IADD3.X R3, PT, PT, R8, UR9, RZ, P0, !PT ;  /* 0x0000000908037c10 */ /* 0x000fca00087fe4ff */
[----:B------:R-:W5:Y:S01]  /*10c0*/  LDG.E.U8 R5, desc[UR6][R2.64] ;  /* 0x0000000602057981 */ /* 0x000f62000c1e1100 */
[----:B------:R-:W-:-:S04]  /*10d0*/  IADD3 R10, PT, PT, R13, R16, R10 ;  /* 0x000000100d0a7210 */ /* 0x000fc80007ffe00a */
[----:B--2---:R-:W-:-:S04]  /*10e0*/  IADD3 R9, PT, PT, R9, R10, R26 ;  /* 0x0000000a09097210 */ /* 0x004fc80007ffe01a */
[----:B---3--:R-:W-:-:S04]  /*10f0*/  IADD3 R0, PT, PT, R11, R9, R0 ;  /* 0x000000090b007210 */ /* 0x008fc80007ffe000 */
[----:B----4-:R-:W-:-:S04]  /*1100*/  IADD3 R0, PT, PT, R27, R0, R17 ;  /* 0x000000001b007210 */ /* 0x010fc80007ffe011 */
[----:B-----5:R-:W-:-:S04]  /*1110*/  IADD3 R4, PT, PT, R23, R0, R4 ;  /* 0x0000000017047210 */ /* 0x020fc80007ffe004 */
[----:B------:R-:W-:-:S04]  /*1120*/  IADD3 R4, PT, PT, R19, R4, R20 ;  /* 0x0000000413047210 */ /* 0x000fc80007ffe014 */
[----:B------:R-:W-:-:S04]  /*1130*/  IADD3 R4, PT, PT, R15, R4, R28 ;  /* 0x000000040f047210 */ /* 0x000fc80007ffe01c */
[----:B------:R-:W-:-:S05]  /*1140*/  IADD3 R29, PT, PT, R29, R4, R6 ;  /* 0x000000041d1d7210 */ /* 0x000fca0007ffe006 */
[----:B------:R-:W-:-:S04]  /*1150*/  IMAD.IADD R24, R29, 0x1, R24 ;  /* 0x000000011d187824 */ /* 0x000fc800078e0218 */
[----:B------:R-:W-:-:S05]  /*1160*/  VIADD R0, R24, 0xfffffff8 ;  /* 0xfffffff818007836 */ /* 0x000fca0000000000 */
[----:B------:R-:W-:-:S04]  /*1170*/  ISETP.GT.U32.AND P0, PT, R0, -0x4, PT ;  /* 0xfffffffc0000780c */ /* 0x000fc80003f04070 */
[----:B------:R-:W-:-:S13]  /*1180*/  ISETP.EQ.OR P0, PT, R5, RZ, P0 ;  /* 0x000000ff0500720c */ /* 0x000fda0000702670 */
[----:B------:R-:W0:Y:S02]  /*1190*/  @!P0 LDC.64 R2, c[0x0][0x390] ;  /* 0x0000e400ff028b82 */ /* 0x000e240000000a00 */
[----:B0-----:R-:W-:-:S05]  /*11a0*/  @!P0 IADD3 R2, P1, PT, R21, R2, RZ ;  /* 0x0000000215028210 */ /* 0x001fca0007f3e0ff */
[----:B------:R-:W-:-:S05]  /*11b0*/  @!P0 IMAD.X R3, R8, 0x1, R3, P1 ;  /* 0x0000000108038824 */ /* 0x000fca00008e0603 */
[----:B------:R0:W-:Y:S01]  /*11c0*/  @!P0 STG.E.U8 desc[UR6][R2.64], RZ ;  /* 0x000000ff02008986 */ /* 0x0001e2000c101106 */
[----:B------:R-:W-:Y:S05]  /*11d0*/  @!P0 EXIT ;  /* 0x000000000000894d */ /* 0x000fea0003800000 */
[----:B------:R-:W-:Y:S01]  /*11e0*/  ISETP.NE.AND P0, PT, R24, 0x6, PT ;  /* 0x000000061800780c */ /* 0x000fe20003f05270 */
[----:B------:R-:W-:-:S03]  /*11f0*/  IMAD.MOV.U32 R0, RZ, RZ, 0x1 ;  /* 0x00000001ff007424 */ /* 0x000fc600078e00ff */
[----:B------:R-:W-:-:S13]  /*1200*/  ISETP.NE.OR P0, PT, R5, RZ, P0 ;  /* 0x000000ff0500720c */ /* 0x000fda0000705670 */
[----:B0-----:R-:W0:Y:S02]  /*1210*/  @!P0 LDC.64 R2, c[0x0][0x390] ;  /* 0x0000e400ff028b82 */ /* 0x001e240000000a00 */
[----:B0-----:R-:W-:-:S05]  /*1220*/  @!P0 IADD3 R2, P1, PT, R21, R2, RZ ;  /* 0x0000000215028210 */ /* 0x001fca0007f3e0ff */
[----:B------:R-:W-:-:S05]  /*1230*/  @!P0 IMAD.X R3, R8, 0x1, R3, P1 ;  /* 0x0000000108038824 */ /* 0x000fca00008e0603 */
[----:B------:R0:W-:Y:S01]  /*1240*/  @!P0 STG.E.U8 desc[UR6][R2.64], R0 ;  /* 0x0000000002008986 */ /* 0x0001e2000c101106 */
[----:B------:R-:W-:Y:S05]  /*1250*/  @!P0 EXIT ;  /* 0x000000000000894d */ /* 0x000fea0003800000 */
[----:B------:R-:W0:Y:S02]  /*1260*/  LDCU.64 UR4, c[0x0][0x390] ;  /* 0x00007200ff0477ac */ /* 0x000e240008000a00 */
[----:B0-----:R-:W-:-:S04]  /*1270*/  IADD3 R2, P0, PT, R21, UR4, RZ ;  /* 0x0000000415027c10 */ /* 0x001fc8000ff1e0ff */
[----:B------:R-:W-:-:S05]  /*1280*/  IADD3.X R3, PT, PT, R8, UR5, RZ, P0, !PT ;  /* 0x0000000508037c10 */ /* 0x000fca00087fe4ff */
[----:B------:R-:W-:Y:S01]  /*1290*/  STG.E.U8 desc[UR6][R2.64], R5 ;  /* 0x0000000502007986 */ /* 0x000fe2000c101106 */
[----:B------:R-:W-:Y:S05]  /*12a0*/  EXIT ;  /* 0x000000000000794d */ /* 0x000fea0003800000 */
.L_x_0:
[----:B------:R-:W-:-:S00]  /*12b0*/  BRA `(.L_x_0) ;  /* 0xfffffffc00fc7947 */ /* 0x000fc0000383ffff */
[----:B------:R-:W-:-:S00]  /*12c0*/  NOP ;  /* 0x0000000000007918 */ /* 0x000fc00000000000 */
        /* <DEDUP_REMOVED lines=11> */
.L_x_1:


//--------------------- .nv.shared.reserved.0     --------------------------
	.section	.nv.shared.reserved.0,"aw",@nobits
	.weak		__nv_reservedSMEM_offset_0_alias
	.size		__nv_reservedSMEM_offset_0_alias, 0, 64
	.other		__nv_reservedSMEM_offset_0_alias,@"STO_CUDA_RESERVED_SHARED STV_DEFAULT"
__nv_reservedSMEM_offset_0_alias:
	.zero		0
	.zero		64


//--------------------- .nv.constant0._Z13life3d_kerneliPcS_ --------------------------
	.section	.nv.constant0._Z13life3d_kerneliPcS_,"a",@progbits
	.sectionflags	@""
	.align	4
.nv.constant0._Z13life3d_kerneliPcS_:
	.zero		920


//--------------------- SYMBOLS --------------------------

	.type		.nv.reservedSmem.offset0,@object
	.size		.nv.reservedSmem.offset0,0x4
